//
// Generated by NVIDIA NVVM Compiler
//
// Compiler Build ID: CL-36424714
// Cuda compilation tools, release 13.0, V13.0.88
// Based on NVVM 20.0.0
//

.version 9.0
.target sm_100
.address_size 64

	// .globl	recipSummation

.visible .entry recipSummation(
	.param .u64 .ptr .align 1 recipSummation_param_0,
	.param .u64 .ptr .align 1 recipSummation_param_1,
	.param .u32 recipSummation_param_2
)
{
	.reg .pred 	%p<2>;
	.reg .b32 	%r<7>;
	.reg .b32 	%f<7>;
	.reg .b64 	%rd<9>;

	ld.param.u64 	%rd1, [recipSummation_param_0];
	ld.param.u64 	%rd2, [recipSummation_param_1];
	ld.param.u32 	%r2, [recipSummation_param_2];
	mov.u32 	%r3, %ctaid.x;
	mov.u32 	%r4, %ntid.x;
	mov.u32 	%r5, %tid.x;
	mad.lo.s32 	%r1, %r3, %r4, %r5;
	setp.ge.s32 	%p1, %r1, %r2;
	@%p1 bra 	$L__BB0_2;
	cvta.to.global.u64 	%rd3, %rd2;
	cvta.to.global.u64 	%rd4, %rd1;
	shl.b32 	%r6, %r1, 1;
	mul.wide.s32 	%rd5, %r1, 4;
	add.s64 	%rd6, %rd3, %rd5;
	ld.global.f32 	%f1, [%rd6];
	mul.wide.s32 	%rd7, %r6, 4;
	add.s64 	%rd8, %rd4, %rd7;
	ld.global.f32 	%f2, [%rd8];
	mul.f32 	%f3, %f1, %f2;
	st.global.f32 	[%rd8], %f3;
	ld.global.f32 	%f4, [%rd6];
	ld.global.f32 	%f5, [%rd8+4];
	mul.f32 	%f6, %f4, %f5;
	st.global.f32 	[%rd8+4], %f6;
$L__BB0_2:
	ret;

}


// ===== COMPILED SASS (sm_100) =====

	.target	sm_100

	.elftype	@"ET_EXEC"


//--------------------- .note.nv.tkinfo           --------------------------
	.section	.note.nv.tkinfo,"",@"SHT_NOTE"
	.sectionflags	@"SHF_NOTE_NV_TKINFO"
	.tkinfo
        /*0018*/ 	.word	0x00000002
        /*0030*/ 	.string	""
        /*0030*/ 	.string	"ptxas"
        /*0030*/ 	.string	"Cuda compilation tools, release 13.0, V13.0.88"
        /*0030*/ 	.string	"Build cuda_13.0.r13.0/compiler.36424714_0"
        /*0030*/ 	.string	"-arch sm_100 -m 64 "



//--------------------- .note.nv.cuinfo           --------------------------
	.section	.note.nv.cuinfo,"",@"SHT_NOTE"
	.sectionflags	@"SHF_NOTE_NV_CUINFO"
        /*0018*/ 	.short	0x0002
        /*001a*/ 	.short	0x0064
        /*001c*/ 	.short	0x0082
	.zero		2


//--------------------- .nv.info                  --------------------------
	.section	.nv.info,"",@"SHT_CUDA_INFO"
	.align	4


	//----- nvinfo : EIATTR_REGCOUNT
	.align		4
        /*0000*/ 	.byte	0x04, 0x2f
        /*0002*/ 	.short	(.L_1 - .L_0)
	.align		4
.L_0:
        /*0004*/ 	.word	index@(recipSummation)
        /*0008*/ 	.word	0x0000000c


	//----- nvinfo : EIATTR_FRAME_SIZE
	.align		4
.L_1:
        /*000c*/ 	.byte	0x04, 0x11
        /*000e*/ 	.short	(.L_3 - .L_2)
	.align		4
.L_2:
        /*0010*/ 	.word	index@(recipSummation)
        /*0014*/ 	.word	0x00000000


	//----- nvinfo : EIATTR_MIN_STACK_SIZE
	.align		4
.L_3:
        /*0018*/ 	.byte	0x04, 0x12
        /*001a*/ 	.short	(.L_5 - .L_4)
	.align		4
.L_4:
        /*001c*/ 	.word	index@(recipSummation)
        /*0020*/ 	.word	0x00000000
.L_5:


//--------------------- .nv.compat                --------------------------
	.section	.nv.compat,"",@"SHT_CUDA_COMPAT_INFO"
	.align	4
        /*0000*/ 	.byte	0x02, 0x09, 0x00, 0x00, 0x02, 0x02, 0x01, 0x00, 0x02, 0x05, 0x05, 0x00, 0x03, 0x07, 0x01, 0x01
        /*0010*/ 	.byte	0x02, 0x03, 0x00, 0x00, 0x02, 0x06, 0x01, 0x00, 0x04, 0x0b, 0x08, 0x00, 0x09, 0x00, 0x00, 0x00
        /*0020*/ 	.byte	0x00, 0x00, 0x00, 0x00


//--------------------- .nv.info.recipSummation   --------------------------
	.section	.nv.info.recipSummation,"",@"SHT_CUDA_INFO"
	.sectionflags	@""
	.align	4


	//----- nvinfo : EIATTR_CUDA_API_VERSION
	.align		4
        /*0000*/ 	.byte	0x04, 0x37
        /*0002*/ 	.short	(.L_7 - .L_6)
.L_6:
        /*0004*/ 	.word	0x00000082


	//----- nvinfo : EIATTR_KPARAM_INFO
	.align		4
.L_7:
        /*0008*/ 	.byte	0x04, 0x17
        /*000a*/ 	.short	(.L_9 - .L_8)
.L_8:
        /*000c*/ 	.word	0x00000000
        /*0010*/ 	.short	0x0002
        /*0012*/ 	.short	0x0010
        /*0014*/ 	.byte	0x00, 0xf0, 0x11, 0x00


	//----- nvinfo : EIATTR_KPARAM_INFO
	.align		4
.L_9:
        /*0018*/ 	.byte	0x04, 0x17
        /*001a*/ 	.short	(.L_11 - .L_10)
.L_10:
        /*001c*/ 	.word	0x00000000
        /*0020*/ 	.short	0x0001
        /*0022*/ 	.short	0x0008
        /*0024*/ 	.byte	0x00, 0xf5, 0x21, 0x00


	//----- nvinfo : EIATTR_KPARAM_INFO
	.align		4
.L_11:
        /*0028*/ 	.byte	0x04, 0x17
        /*002a*/ 	.short	(.L_13 - .L_12)
.L_12:
        /*002c*/ 	.word	0x00000000
        /*0030*/ 	.short	0x0000
        /*0032*/ 	.short	0x0000
        /*0034*/ 	.byte	0x00, 0xf5, 0x21, 0x00


	//----- nvinfo : EIATTR_SPARSE_MMA_MASK
	.align		4
.L_13:
        /*0038*/ 	.byte	0x03, 0x50
        /*003a*/ 	.short	0x0000


	//----- nvinfo : EIATTR_MAXREG_COUNT
	.align		4
        /*003c*/ 	.byte	0x03, 0x1b
        /*003e*/ 	.short	0x00ff


	//----- nvinfo : EIATTR_MERCURY_ISA_VERSION
	.align		4
        /*0040*/ 	.byte	0x03, 0x5f
        /*0042*/ 	.short	0x0101


	//----- nvinfo : EIATTR_VRC_CTA_INIT_COUNT
	.align		4
        /*0044*/ 	.byte	0x02, 0x4a
	.zero		1
	.zero		1


	//----- nvinfo : EIATTR_EXIT_INSTR_OFFSETS
	.align		4
        /*0048*/ 	.byte	0x04, 0x1c
        /*004a*/ 	.short	(.L_15 - .L_14)


	//   ....[0]....
.L_14:
        /*004c*/ 	.word	0x00000070


	//   ....[1]....
        /*0050*/ 	.word	0x00000160


	//----- nvinfo : EIATTR_CBANK_PARAM_SIZE
	.align		4
.L_15:
        /*0054*/ 	.byte	0x03, 0x19
        /*0056*/ 	.short	0x0014


	//----- nvinfo : EIATTR_PARAM_CBANK
	.align		4
        /*0058*/ 	.byte	0x04, 0x0a
        /*005a*/ 	.short	(.L_17 - .L_16)
	.align		4
.L_16:
        /*005c*/ 	.word	index@(.nv.constant0.recipSummation)
        /*0060*/ 	.short	0x0380
        /*0062*/ 	.short	0x0014


	//----- nvinfo : EIATTR_SW_WAR
	.align		4
.L_17:
        /*0064*/ 	.byte	0x04, 0x36
        /*0066*/ 	.short	(.L_19 - .L_18)
.L_18:
        /*0068*/ 	.word	0x00000008
.L_19:


//--------------------- .nv.callgraph             --------------------------
	.section	.nv.callgraph,"",@"SHT_CUDA_CALLGRAPH"
	.align	4
	.sectionentsize	8
	.align		4
        /*0000*/ 	.word	0x00000000
	.align		4
        /*0004*/ 	.word	0xffffffff
	.align		4
        /*0008*/ 	.word	0x00000000
	.align		4
        /*000c*/ 	.word	0xfffffffe
	.align		4
        /*0010*/ 	.word	0x00000000
	.align		4
        /*0014*/ 	.word	0xfffffffd
	.align		4
        /*0018*/ 	.word	0x00000000
	.align		4
        /*001c*/ 	.word	0xfffffffc


//--------------------- .text.recipSummation      --------------------------
	.section	.text.recipSummation,"ax",@progbits
	.align	128
        .global         recipSummation
        .type           recipSummation,@function
        .size           recipSummation,(.L_x_1 - recipSummation)
        .other          recipSummation,@"STO_CUDA_ENTRY STV_DEFAULT"
recipSummation:
.text.recipSummation:
[----:B------:R-:W-:Y:S01]  /*0000*/  LDC R1, c[0x0][0x37c] ;  /* 0x0000df00ff017b82 */ /* 0x000fe20000000800 */
[----:B------:R-:W0:Y:S07]  /*0010*/  S2R R0, SR_TID.X ;  /* 0x0000000000007919 */ /* 0x000e2e0000002100 */
[----:B------:R-:W0:Y:S01]  /*0020*/  S2UR UR4, SR_CTAID.X ;  /* 0x00000000000479c3 */ /* 0x000e220000002500 */
[----:B------:R-:W1:Y:S07]  /*0030*/  LDCU UR5, c[0x0][0x390] ;  /* 0x00007200ff0577ac */ /* 0x000e6e0008000800 */
[----:B------:R-:W0:Y:S02]  /*0040*/  LDC R7, c[0x0][0x360] ;  /* 0x0000d800ff077b82 */ /* 0x000e240000000800 */
[----:B0-----:R-:W-:-:S05]  /*0050*/  IMAD R7, R7, UR4, R0 ;  /* 0x0000000407077c24 */ /* 0x001fca000f8e0200 */
[----:B-1----:R-:W-:-:S13]  /*0060*/  ISETP.GE.AND P0, PT, R7, UR5, PT ;  /* 0x0000000507007c0c */ /* 0x002fda000bf06270 */
[----:B------:R-:W-:Y:S05]  /*0070*/  @P0 EXIT ;  /* 0x000000000000094d */ /* 0x000fea0003800000 */
[----:B------:R-:W0:Y:S01]  /*0080*/  LDC.64 R2, c[0x0][0x388] ;  /* 0x0000e200ff027b82 */ /* 0x000e220000000a00 */
[----:B------:R-:W1:Y:S01]  /*0090*/  LDCU.64 UR4, c[0x0][0x358] ;  /* 0x00006b00ff0477ac */ /* 0x000e620008000a00 */
[----:B------:R-:W-:-:S06]  /*00a0*/  SHF.L.U32 R9, R7, 0x1, RZ ;  /* 0x0000000107097819 */ /* 0x000fcc00000006ff */
[----:B------:R-:W2:Y:S01]  /*00b0*/  LDC.64 R4, c[0x0][0x380] ;  /* 0x0000e000ff047b82 */ /* 0x000ea20000000a00 */
[----:B0-----:R-:W-:-:S05]  /*00c0*/  IMAD.WIDE R2, R7, 0x4, R2 ;  /* 0x0000000407027825 */ /* 0x001fca00078e0202 */
[----:B-1----:R-:W3:Y:S01]  /*00d0*/  LDG.E R0, desc[UR4][R2.64] ;  /* 0x0000000402007981 */ /* 0x002ee2000c1e1900 */
[----:B--2---:R-:W-:-:S05]  /*00e0*/  IMAD.WIDE R4, R9, 0x4, R4 ;  /* 0x0000000409047825 */ /* 0x004fca00078e0204 */
[----:B------:R-:W3:Y:S04]  /*00f0*/  LDG.E R7, desc[UR4][R4.64] ;  /* 0x0000000404077981 */ /* 0x000ee8000c1e1900 */
[----:B------:R-:W2:Y:S01]  /*0100*/  LDG.E R9, desc[UR4][R4.64+0x4] ;  /* 0x0000040404097981 */ /* 0x000ea2000c1e1900 */
[----:B---3--:R-:W-:-:S05]  /*0110*/  FMUL R7, R0, R7 ;  /* 0x0000000700077220 */ /* 0x008fca0000400000 */
[----:B------:R-:W-:Y:S04]  /*0120*/  STG.E desc[UR4][R4.64], R7 ;  /* 0x0000000704007986 */ /* 0x000fe8000c101904 */
[----:B------:R-:W2:Y:S02]  /*0130*/  LDG.E R0, desc[UR4][R2.64] ;  /* 0x0000000402007981 */ /* 0x000ea4000c1e1900 */
[----:B--2---:R-:W-:-:S05]  /*0140*/  FMUL R9, R0, R9 ;  /* 0x0000000900097220 */ /* 0x004fca0000400000 */
[----:B------:R-:W-:Y:S01]  /*0150*/  STG.E desc[UR4][R4.64+0x4], R9 ;  /* 0x0000040904007986 */ /* 0x000fe2000c101904 */
[----:B------:R-:W-:Y:S05]  /*0160*/  EXIT ;  /* 0x000000000000794d */ /* 0x000fea0003800000 */
.L_x_0:
[----:B------:R-:W-:-:S00]  /*0170*/  BRA `(.L_x_0) ;  /* 0xfffffffc00fc7947 */ /* 0x000fc0000383ffff */
[----:B------:R-:W-:-:S00]  /*0180*/  NOP ;  /* 0x0000000000007918 */ /* 0x000fc00000000000 */
[----:B------:R-:W-:-:S00]  /*0190*/  NOP ;  /* 0x0000000000007918 */ /* 0x000fc00000000000 */
[----:B------:R-:W-:-:S00]  /*01a0*/  NOP ;  /* 0x0000000000007918 */ /* 0x000fc00000000000 */
[----:B------:R-:W-:-:S00]  /*01b0*/  NOP ;  /* 0x0000000000007918 */ /* 0x000fc00000000000 */
[----:B------:R-:W-:-:S00]  /*01c0*/  NOP ;  /* 0x0000000000007918 */ /* 0x000fc00000000000 */
[----:B------:R-:W-:-:S00]  /*01d0*/  NOP ;  /* 0x0000000000007918 */ /* 0x000fc00000000000 */
[----:B------:R-:W-:-:S00]  /*01e0*/  NOP ;  /* 0x0000000000007918 */ /* 0x000fc00000000000 */
[----:B------:R-:W-:-:S00]  /*01f0*/  NOP ;  /* 0x0000000000007918 */ /* 0x000fc00000000000 */
.L_x_1:


//--------------------- .nv.shared.reserved.0     --------------------------
	.section	.nv.shared.reserved.0,"aw",@nobits
	.weak		__nv_reservedSMEM_offset_0_alias
	.size		__nv_reservedSMEM_offset_0_alias, 0, 64
	.other		__nv_reservedSMEM_offset_0_alias,@"STO_CUDA_RESERVED_SHARED STV_DEFAULT"
__nv_reservedSMEM_offset_0_alias:
	.zero		0
	.zero		64


//--------------------- .nv.constant0.recipSummation --------------------------
	.section	.nv.constant0.recipSummation,"a",@progbits
	.sectionflags	@""
	.align	4
.nv.constant0.recipSummation:
	.zero		916


//--------------------- SYMBOLS --------------------------

	.type		.nv.reservedSmem.offset0,@object
	.size		.nv.reservedSmem.offset0,0x4
